//
// Generated by NVIDIA NVVM Compiler
//
// Compiler Build ID: CL-36424714
// Cuda compilation tools, release 13.0, V13.0.88
// Based on NVVM 20.0.0
//

.version 9.0
.target sm_100
.address_size 64

	// .globl	_Z17cuda_kernel_vaddsPfS_S_m

.visible .entry _Z17cuda_kernel_vaddsPfS_S_m(
	.param .u64 .ptr .align 1 _Z17cuda_kernel_vaddsPfS_S_m_param_0,
	.param .u64 .ptr .align 1 _Z17cuda_kernel_vaddsPfS_S_m_param_1,
	.param .u64 .ptr .align 1 _Z17cuda_kernel_vaddsPfS_S_m_param_2,
	.param .u64 _Z17cuda_kernel_vaddsPfS_S_m_param_3
)
{
	.reg .pred 	%p<10>;
	.reg .b32 	%r<5>;
	.reg .b32 	%f<88>;
	.reg .b64 	%rd<67>;

	ld.param.u64 	%rd37, [_Z17cuda_kernel_vaddsPfS_S_m_param_0];
	ld.param.u64 	%rd38, [_Z17cuda_kernel_vaddsPfS_S_m_param_1];
	ld.param.u64 	%rd39, [_Z17cuda_kernel_vaddsPfS_S_m_param_2];
	ld.param.u64 	%rd36, [_Z17cuda_kernel_vaddsPfS_S_m_param_3];
	cvta.to.global.u64 	%rd1, %rd39;
	cvta.to.global.u64 	%rd2, %rd38;
	cvta.to.global.u64 	%rd3, %rd37;
	mov.u32 	%r1, %ctaid.x;
	mov.u32 	%r2, %ntid.x;
	mov.u32 	%r3, %tid.x;
	mad.lo.s32 	%r4, %r1, %r2, %r3;
	cvt.u64.u32 	%rd40, %r4;
	mul.lo.s64 	%rd4, %rd36, %rd40;
	setp.eq.s64 	%p1, %rd36, 0;
	@%p1 bra 	$L__BB0_13;
	and.b64  	%rd5, %rd36, 15;
	setp.lt.u64 	%p2, %rd36, 16;
	mov.b64 	%rd61, 0;
	@%p2 bra 	$L__BB0_4;
	and.b64  	%rd61, %rd36, -16;
	shl.b64 	%rd42, %rd4, 2;
	add.s64 	%rd43, %rd42, 32;
	add.s64 	%rd58, %rd3, %rd43;
	add.s64 	%rd57, %rd2, %rd43;
	add.s64 	%rd56, %rd1, %rd43;
	mov.u64 	%rd59, %rd61;
$L__BB0_3:
	.pragma "nounroll";
	ld.global.f32 	%f1, [%rd58+-32];
	ld.global.f32 	%f2, [%rd57+-32];
	add.f32 	%f3, %f1, %f2;
	st.global.f32 	[%rd56+-32], %f3;
	ld.global.f32 	%f4, [%rd58+-28];
	ld.global.f32 	%f5, [%rd57+-28];
	add.f32 	%f6, %f4, %f5;
	st.global.f32 	[%rd56+-28], %f6;
	ld.global.f32 	%f7, [%rd58+-24];
	ld.global.f32 	%f8, [%rd57+-24];
	add.f32 	%f9, %f7, %f8;
	st.global.f32 	[%rd56+-24], %f9;
	ld.global.f32 	%f10, [%rd58+-20];
	ld.global.f32 	%f11, [%rd57+-20];
	add.f32 	%f12, %f10, %f11;
	st.global.f32 	[%rd56+-20], %f12;
	ld.global.f32 	%f13, [%rd58+-16];
	ld.global.f32 	%f14, [%rd57+-16];
	add.f32 	%f15, %f13, %f14;
	st.global.f32 	[%rd56+-16], %f15;
	ld.global.f32 	%f16, [%rd58+-12];
	ld.global.f32 	%f17, [%rd57+-12];
	add.f32 	%f18, %f16, %f17;
	st.global.f32 	[%rd56+-12], %f18;
	ld.global.f32 	%f19, [%rd58+-8];
	ld.global.f32 	%f20, [%rd57+-8];
	add.f32 	%f21, %f19, %f20;
	st.global.f32 	[%rd56+-8], %f21;
	ld.global.f32 	%f22, [%rd58+-4];
	ld.global.f32 	%f23, [%rd57+-4];
	add.f32 	%f24, %f22, %f23;
	st.global.f32 	[%rd56+-4], %f24;
	ld.global.f32 	%f25, [%rd58];
	ld.global.f32 	%f26, [%rd57];
	add.f32 	%f27, %f25, %f26;
	st.global.f32 	[%rd56], %f27;
	ld.global.f32 	%f28, [%rd58+4];
	ld.global.f32 	%f29, [%rd57+4];
	add.f32 	%f30, %f28, %f29;
	st.global.f32 	[%rd56+4], %f30;
	ld.global.f32 	%f31, [%rd58+8];
	ld.global.f32 	%f32, [%rd57+8];
	add.f32 	%f33, %f31, %f32;
	st.global.f32 	[%rd56+8], %f33;
	ld.global.f32 	%f34, [%rd58+12];
	ld.global.f32 	%f35, [%rd57+12];
	add.f32 	%f36, %f34, %f35;
	st.global.f32 	[%rd56+12], %f36;
	ld.global.f32 	%f37, [%rd58+16];
	ld.global.f32 	%f38, [%rd57+16];
	add.f32 	%f39, %f37, %f38;
	st.global.f32 	[%rd56+16], %f39;
	ld.global.f32 	%f40, [%rd58+20];
	ld.global.f32 	%f41, [%rd57+20];
	add.f32 	%f42, %f40, %f41;
	st.global.f32 	[%rd56+20], %f42;
	ld.global.f32 	%f43, [%rd58+24];
	ld.global.f32 	%f44, [%rd57+24];
	add.f32 	%f45, %f43, %f44;
	st.global.f32 	[%rd56+24], %f45;
	ld.global.f32 	%f46, [%rd58+28];
	ld.global.f32 	%f47, [%rd57+28];
	add.f32 	%f48, %f46, %f47;
	st.global.f32 	[%rd56+28], %f48;
	add.s64 	%rd59, %rd59, -16;
	add.s64 	%rd58, %rd58, 64;
	add.s64 	%rd57, %rd57, 64;
	add.s64 	%rd56, %rd56, 64;
	setp.ne.s64 	%p3, %rd59, 0;
	@%p3 bra 	$L__BB0_3;
$L__BB0_4:
	setp.eq.s64 	%p4, %rd5, 0;
	@%p4 bra 	$L__BB0_13;
	and.b64  	%rd19, %rd36, 7;
	setp.lt.u64 	%p5, %rd5, 8;
	@%p5 bra 	$L__BB0_7;
	add.s64 	%rd44, %rd61, %rd4;
	shl.b64 	%rd45, %rd44, 2;
	add.s64 	%rd46, %rd3, %rd45;
	ld.global.f32 	%f49, [%rd46];
	add.s64 	%rd47, %rd2, %rd45;
	ld.global.f32 	%f50, [%rd47];
	add.f32 	%f51, %f49, %f50;
	add.s64 	%rd48, %rd1, %rd45;
	st.global.f32 	[%rd48], %f51;
	ld.global.f32 	%f52, [%rd46+4];
	ld.global.f32 	%f53, [%rd47+4];
	add.f32 	%f54, %f52, %f53;
	st.global.f32 	[%rd48+4], %f54;
	ld.global.f32 	%f55, [%rd46+8];
	ld.global.f32 	%f56, [%rd47+8];
	add.f32 	%f57, %f55, %f56;
	st.global.f32 	[%rd48+8], %f57;
	ld.global.f32 	%f58, [%rd46+12];
	ld.global.f32 	%f59, [%rd47+12];
	add.f32 	%f60, %f58, %f59;
	st.global.f32 	[%rd48+12], %f60;
	ld.global.f32 	%f61, [%rd46+16];
	ld.global.f32 	%f62, [%rd47+16];
	add.f32 	%f63, %f61, %f62;
	st.global.f32 	[%rd48+16], %f63;
	ld.global.f32 	%f64, [%rd46+20];
	ld.global.f32 	%f65, [%rd47+20];
	add.f32 	%f66, %f64, %f65;
	st.global.f32 	[%rd48+20], %f66;
	ld.global.f32 	%f67, [%rd46+24];
	ld.global.f32 	%f68, [%rd47+24];
	add.f32 	%f69, %f67, %f68;
	st.global.f32 	[%rd48+24], %f69;
	ld.global.f32 	%f70, [%rd46+28];
	ld.global.f32 	%f71, [%rd47+28];
	add.f32 	%f72, %f70, %f71;
	st.global.f32 	[%rd48+28], %f72;
	add.s64 	%rd61, %rd61, 8;
$L__BB0_7:
	setp.eq.s64 	%p6, %rd19, 0;
	@%p6 bra 	$L__BB0_13;
	and.b64  	%rd63, %rd36, 3;
	setp.lt.u64 	%p7, %rd19, 4;
	@%p7 bra 	$L__BB0_10;
	add.s64 	%rd49, %rd61, %rd4;
	shl.b64 	%rd50, %rd49, 2;
	add.s64 	%rd51, %rd3, %rd50;
	ld.global.f32 	%f73, [%rd51];
	add.s64 	%rd52, %rd2, %rd50;
	ld.global.f32 	%f74, [%rd52];
	add.f32 	%f75, %f73, %f74;
	add.s64 	%rd53, %rd1, %rd50;
	st.global.f32 	[%rd53], %f75;
	ld.global.f32 	%f76, [%rd51+4];
	ld.global.f32 	%f77, [%rd52+4];
	add.f32 	%f78, %f76, %f77;
	st.global.f32 	[%rd53+4], %f78;
	ld.global.f32 	%f79, [%rd51+8];
	ld.global.f32 	%f80, [%rd52+8];
	add.f32 	%f81, %f79, %f80;
	st.global.f32 	[%rd53+8], %f81;
	ld.global.f32 	%f82, [%rd51+12];
	ld.global.f32 	%f83, [%rd52+12];
	add.f32 	%f84, %f82, %f83;
	st.global.f32 	[%rd53+12], %f84;
	add.s64 	%rd61, %rd61, 4;
$L__BB0_10:
	setp.eq.s64 	%p8, %rd63, 0;
	@%p8 bra 	$L__BB0_13;
	add.s64 	%rd54, %rd61, %rd4;
	shl.b64 	%rd55, %rd54, 2;
	add.s64 	%rd66, %rd1, %rd55;
	add.s64 	%rd65, %rd2, %rd55;
	add.s64 	%rd64, %rd3, %rd55;
$L__BB0_12:
	.pragma "nounroll";
	ld.global.f32 	%f85, [%rd64];
	ld.global.f32 	%f86, [%rd65];
	add.f32 	%f87, %f85, %f86;
	st.global.f32 	[%rd66], %f87;
	add.s64 	%rd66, %rd66, 4;
	add.s64 	%rd65, %rd65, 4;
	add.s64 	%rd64, %rd64, 4;
	add.s64 	%rd63, %rd63, -1;
	setp.ne.s64 	%p9, %rd63, 0;
	@%p9 bra 	$L__BB0_12;
$L__BB0_13:
	ret;

}


// ===== COMPILED SASS (sm_100) =====

	.target	sm_100

	.elftype	@"ET_EXEC"


//--------------------- .note.nv.tkinfo           --------------------------
	.section	.note.nv.tkinfo,"",@"SHT_NOTE"
	.sectionflags	@"SHF_NOTE_NV_TKINFO"
	.tkinfo
        /*0018*/ 	.word	0x00000002
        /*0030*/ 	.string	""
        /*0030*/ 	.string	"ptxas"
        /*0030*/ 	.string	"Cuda compilation tools, release 13.0, V13.0.88"
        /*0030*/ 	.string	"Build cuda_13.0.r13.0/compiler.36424714_0"
        /*0030*/ 	.string	"-arch sm_100 -m 64 "



//--------------------- .note.nv.cuinfo           --------------------------
	.section	.note.nv.cuinfo,"",@"SHT_NOTE"
	.sectionflags	@"SHF_NOTE_NV_CUINFO"
        /*0018*/ 	.short	0x0002
        /*001a*/ 	.short	0x0064
        /*001c*/ 	.short	0x0082
	.zero		2


//--------------------- .nv.info                  --------------------------
	.section	.nv.info,"",@"SHT_CUDA_INFO"
	.align	4


	//----- nvinfo : EIATTR_REGCOUNT
	.align		4
        /*0000*/ 	.byte	0x04, 0x2f
        /*0002*/ 	.short	(.L_1 - .L_0)
	.align		4
.L_0:
        /*0004*/ 	.word	index@(_Z17cuda_kernel_vaddsPfS_S_m)
        /*0008*/ 	.word	0x00000016


	//----- nvinfo : EIATTR_FRAME_SIZE
	.align		4
.L_1:
        /*000c*/ 	.byte	0x04, 0x11
        /*000e*/ 	.short	(.L_3 - .L_2)
	.align		4
.L_2:
        /*0010*/ 	.word	index@(_Z17cuda_kernel_vaddsPfS_S_m)
        /*0014*/ 	.word	0x00000000


	//----- nvinfo : EIATTR_MIN_STACK_SIZE
	.align		4
.L_3:
        /*0018*/ 	.byte	0x04, 0x12
        /*001a*/ 	.short	(.L_5 - .L_4)
	.align		4
.L_4:
        /*001c*/ 	.word	index@(_Z17cuda_kernel_vaddsPfS_S_m)
        /*0020*/ 	.word	0x00000000
.L_5:


//--------------------- .nv.compat                --------------------------
	.section	.nv.compat,"",@"SHT_CUDA_COMPAT_INFO"
	.align	4
        /*0000*/ 	.byte	0x02, 0x09, 0x00, 0x00, 0x02, 0x02, 0x01, 0x00, 0x02, 0x05, 0x05, 0x00, 0x03, 0x07, 0x01, 0x01
        /*0010*/ 	.byte	0x02, 0x03, 0x00, 0x00, 0x02, 0x06, 0x01, 0x00, 0x04, 0x0b, 0x08, 0x00, 0x09, 0x00, 0x00, 0x00
        /*0020*/ 	.byte	0x00, 0x00, 0x00, 0x00


//--------------------- .nv.info._Z17cuda_kernel_vaddsPfS_S_m --------------------------
	.section	.nv.info._Z17cuda_kernel_vaddsPfS_S_m,"",@"SHT_CUDA_INFO"
	.sectionflags	@""
	.align	4


	//----- nvinfo : EIATTR_CUDA_API_VERSION
	.align		4
        /*0000*/ 	.byte	0x04, 0x37
        /*0002*/ 	.short	(.L_7 - .L_6)
.L_6:
        /*0004*/ 	.word	0x00000082


	//----- nvinfo : EIATTR_KPARAM_INFO
	.align		4
.L_7:
        /*0008*/ 	.byte	0x04, 0x17
        /*000a*/ 	.short	(.L_9 - .L_8)
.L_8:
        /*000c*/ 	.word	0x00000000
        /*0010*/ 	.short	0x0003
        /*0012*/ 	.short	0x0018
        /*0014*/ 	.byte	0x00, 0xf0, 0x21, 0x00


	//----- nvinfo : EIATTR_KPARAM_INFO
	.align		4
.L_9:
        /*0018*/ 	.byte	0x04, 0x17
        /*001a*/ 	.short	(.L_11 - .L_10)
.L_10:
        /*001c*/ 	.word	0x00000000
        /*0020*/ 	.short	0x0002
        /*0022*/ 	.short	0x0010
        /*0024*/ 	.byte	0x00, 0xf5, 0x21, 0x00


	//----- nvinfo : EIATTR_KPARAM_INFO
	.align		4
.L_11:
        /*0028*/ 	.byte	0x04, 0x17
        /*002a*/ 	.short	(.L_13 - .L_12)
.L_12:
        /*002c*/ 	.word	0x00000000
        /*0030*/ 	.short	0x0001
        /*0032*/ 	.short	0x0008
        /*0034*/ 	.byte	0x00, 0xf5, 0x21, 0x00


	//----- nvinfo : EIATTR_KPARAM_INFO
	.align		4
.L_13:
        /*0038*/ 	.byte	0x04, 0x17
        /*003a*/ 	.short	(.L_15 - .L_14)
.L_14:
        /*003c*/ 	.word	0x00000000
        /*0040*/ 	.short	0x0000
        /*0042*/ 	.short	0x0000
        /*0044*/ 	.byte	0x00, 0xf5, 0x21, 0x00


	//----- nvinfo : EIATTR_SPARSE_MMA_MASK
	.align		4
.L_15:
        /*0048*/ 	.byte	0x03, 0x50
        /*004a*/ 	.short	0x0000


	//----- nvinfo : EIATTR_MAXREG_COUNT
	.align		4
        /*004c*/ 	.byte	0x03, 0x1b
        /*004e*/ 	.short	0x00ff


	//----- nvinfo : EIATTR_MERCURY_ISA_VERSION
	.align		4
        /*0050*/ 	.byte	0x03, 0x5f
        /*0052*/ 	.short	0x0101


	//----- nvinfo : EIATTR_VRC_CTA_INIT_COUNT
	.align		4
        /*0054*/ 	.byte	0x02, 0x4a
	.zero		1
	.zero		1


	//----- nvinfo : EIATTR_EXIT_INSTR_OFFSETS
	.align		4
        /*0058*/ 	.byte	0x04, 0x1c
        /*005a*/ 	.short	(.L_17 - .L_16)


	//   ....[0]....
.L_16:
        /*005c*/ 	.word	0x00000070


	//   ....[1]....
        /*0060*/ 	.word	0x000006f0


	//   ....[2]....
        /*0064*/ 	.word	0x00000a40


	//   ....[3]....
        /*0068*/ 	.word	0x00000ca0


	//   ....[4]....
        /*006c*/ 	.word	0x00000eb0


	//----- nvinfo : EIATTR_CBANK_PARAM_SIZE
	.align		4
.L_17:
        /*0070*/ 	.byte	0x03, 0x19
        /*0072*/ 	.short	0x0020


	//----- nvinfo : EIATTR_PARAM_CBANK
	.align		4
        /*0074*/ 	.byte	0x04, 0x0a
        /*0076*/ 	.short	(.L_19 - .L_18)
	.align		4
.L_18:
        /*0078*/ 	.word	index@(.nv.constant0._Z17cuda_kernel_vaddsPfS_S_m)
        /*007c*/ 	.short	0x0380
        /*007e*/ 	.short	0x0020


	//----- nvinfo : EIATTR_SW_WAR
	.align		4
.L_19:
        /*0080*/ 	.byte	0x04, 0x36
        /*0082*/ 	.short	(.L_21 - .L_20)
.L_20:
        /*0084*/ 	.word	0x00000008
.L_21:


//--------------------- .nv.callgraph             --------------------------
	.section	.nv.callgraph,"",@"SHT_CUDA_CALLGRAPH"
	.align	4
	.sectionentsize	8
	.align		4
        /*0000*/ 	.word	0x00000000
	.align		4
        /*0004*/ 	.word	0xffffffff
	.align		4
        /*0008*/ 	.word	0x00000000
	.align		4
        /*000c*/ 	.word	0xfffffffe
	.align		4
        /*0010*/ 	.word	0x00000000
	.align		4
        /*0014*/ 	.word	0xfffffffd
	.align		4
        /*0018*/ 	.word	0x00000000
	.align		4
        /*001c*/ 	.word	0xfffffffc


//--------------------- .text._Z17cuda_kernel_vaddsPfS_S_m --------------------------
	.section	.text._Z17cuda_kernel_vaddsPfS_S_m,"ax",@progbits
	.align	128
        .global         _Z17cuda_kernel_vaddsPfS_S_m
        .type           _Z17cuda_kernel_vaddsPfS_S_m,@function
        .size           _Z17cuda_kernel_vaddsPfS_S_m,(.L_x_6 - _Z17cuda_kernel_vaddsPfS_S_m)
        .other          _Z17cuda_kernel_vaddsPfS_S_m,@"STO_CUDA_ENTRY STV_DEFAULT"
_Z17cuda_kernel_vaddsPfS_S_m:
.text._Z17cuda_kernel_vaddsPfS_S_m:
[----:B------:R-:W-:Y:S01]  /*0000*/  LDC R1, c[0x0][0x37c] ;  /* 0x0000df00ff017b82 */ /* 0x000fe20000000800 */
[----:B------:R-:W0:Y:S01]  /*0010*/  LDCU.64 UR8, c[0x0][0x398] ;  /* 0x00007300ff0877ac */ /* 0x000e220008000a00 */
[----:B------:R-:W1:Y:S06]  /*0020*/  S2R R0, SR_TID.X ;  /* 0x0000000000007919 */ /* 0x000e6c0000002100 */
[----:B------:R-:W2:Y:S08]  /*0030*/  LDC R5, c[0x0][0x360] ;  /* 0x0000d800ff057b82 */ /* 0x000eb00000000800 */
[----:B------:R-:W3:Y:S01]  /*0040*/  S2UR UR4, SR_CTAID.X ;  /* 0x00000000000479c3 */ /* 0x000ee20000002500 */
[----:B0-----:R-:W-:-:S04]  /*0050*/  ISETP.NE.U32.AND P0, PT, RZ, UR8, PT ;  /* 0x00000008ff007c0c */ /* 0x001fc8000bf05070 */
[----:B------:R-:W-:-:S13]  /*0060*/  ISETP.NE.AND.EX P0, PT, RZ, UR9, PT, P0 ;  /* 0x00000009ff007c0c */ /* 0x000fda000bf05300 */
[----:B-1-3--:R-:W-:Y:S05]  /*0070*/  @!P0 EXIT ;  /* 0x000000000000894d */ /* 0x00afea0003800000 */
[----:B------:R-:W-:Y:S01]  /*0080*/  UISETP.GE.U32.AND UP0, UPT, UR8, 0x10, UPT ;  /* 0x000000100800788c */ /* 0x000fe2000bf06070 */
[----:B--2---:R-:W-:Y:S01]  /*0090*/  IMAD R5, R5, UR4, R0 ;  /* 0x0000000405057c24 */ /* 0x004fe2000f8e0200 */
[----:B------:R-:W-:Y:S02]  /*00a0*/  ULOP3.LUT UR12, UR8, 0xf, URZ, 0xc0, !UPT ;  /* 0x0000000f080c7892 */ /* 0x000fe4000f8ec0ff */
[----:B------:R-:W-:Y:S01]  /*00b0*/  UISETP.GE.U32.AND.EX UP0, UPT, UR9, URZ, UPT, UP0 ;  /* 0x000000ff0900728c */ /* 0x000fe2000bf06100 */
[C---:B------:R-:W-:Y:S01]  /*00c0*/  IMAD.WIDE.U32 R2, R5.reuse, UR8, RZ ;  /* 0x0000000805027c25 */ /* 0x040fe2000f8e00ff */
[----:B------:R-:W-:Y:S01]  /*00d0*/  UMOV UR5, URZ ;  /* 0x000000ff00057c82 */ /* 0x000fe20008000000 */
[----:B------:R-:W-:Y:S01]  /*00e0*/  UMOV UR6, URZ ;  /* 0x000000ff00067c82 */ /* 0x000fe20008000000 */
[----:B------:R-:W-:Y:S01]  /*00f0*/  ISETP.NE.U32.AND P0, PT, RZ, UR12, PT ;  /* 0x0000000cff007c0c */ /* 0x000fe2000bf05070 */
[----:B------:R-:W-:Y:S01]  /*0100*/  IMAD R5, R5, UR9, R3 ;  /* 0x0000000905057c24 */ /* 0x000fe2000f8e0203 */
[----:B------:R-:W0:Y:S02]  /*0110*/  LDCU.64 UR10, c[0x0][0x358] ;  /* 0x00006b00ff0a77ac */ /* 0x000e240008000a00 */
[----:B------:R-:W-:Y:S01]  /*0120*/  ISETP.NE.AND.EX P0, PT, RZ, RZ, PT, P0 ;  /* 0x000000ffff00720c */ /* 0x000fe20003f05300 */
[----:B------:R-:W-:-:S12]  /*0130*/  BRA.U !UP0, `(.L_x_0) ;  /* 0x00000005086c7547 */ /* 0x000fd8000b800000 */
[----:B------:R-:W1:Y:S01]  /*0140*/  LDCU.128 UR16, c[0x0][0x380] ;  /* 0x00007000ff1077ac */ /* 0x000e620008000c00 */
[C---:B------:R-:W-:Y:S01]  /*0150*/  LEA R4, P1, R2.reuse, 0x20, 0x2 ;  /* 0x0000002002047811 */ /* 0x040fe200078210ff */
[----:B------:R-:W2:Y:S03]  /*0160*/  LDCU.64 UR14, c[0x0][0x390] ;  /* 0x00007200ff0e77ac */ /* 0x000ea60008000a00 */
[----:B------:R-:W-:Y:S01]  /*0170*/  LEA.HI.X R15, R2, RZ, R5, 0x2, P1 ;  /* 0x000000ff020f7211 */ /* 0x000fe200008f1405 */
[----:B------:R-:W3:Y:S01]  /*0180*/  LDCU UR6, c[0x0][0x39c] ;  /* 0x00007380ff0677ac */ /* 0x000ee20008000800 */
[----:B------:R-:W-:Y:S01]  /*0190*/  ULOP3.LUT UR5, UR8, 0xfffffff0, URZ, 0xc0, !UPT ;  /* 0xfffffff008057892 */ /* 0x000fe2000f8ec0ff */
[----:B-1----:R-:W-:-:S06]  /*01a0*/  IADD3 R8, P2, PT, R4, UR16, RZ ;  /* 0x0000001004087c10 */ /* 0x002fcc000ff5e0ff */
[----:B------:R-:W-:Y:S01]  /*01b0*/  UMOV UR4, UR5 ;  /* 0x0000000500047c82 */ /* 0x000fe20008000000 */
[C---:B------:R-:W-:Y:S02]  /*01c0*/  IADD3 R6, P3, PT, R4.reuse, UR18, RZ ;  /* 0x0000001204067c10 */ /* 0x040fe4000ff7e0ff */
[----:B--2---:R-:W-:Y:S02]  /*01d0*/  IADD3 R4, P4, PT, R4, UR14, RZ ;  /* 0x0000000e04047c10 */ /* 0x004fe4000ff9e0ff */
[C---:B------:R-:W-:Y:S02]  /*01e0*/  IADD3.X R9, PT, PT, R15.reuse, UR17, RZ, P2, !PT ;  /* 0x000000110f097c10 */ /* 0x040fe400097fe4ff */
[C---:B------:R-:W-:Y:S01]  /*01f0*/  IADD3.X R7, PT, PT, R15.reuse, UR19, RZ, P3, !PT ;  /* 0x000000130f077c10 */ /* 0x040fe20009ffe4ff */
[----:B---3--:R-:W-:Y:S01]  /*0200*/  UMOV UR7, UR6 ;  /* 0x0000000600077c82 */ /* 0x008fe20008000000 */
[----:B------:R-:W-:-:S07]  /*0210*/  IADD3.X R15, PT, PT, R15, UR15, RZ, P4, !PT ;  /* 0x0000000f0f0f7c10 */ /* 0x000fce000a7fe4ff */
.L_x_1:
[----:B0-----:R-:W2:Y:S04]  /*0220*/  LDG.E R0, desc[UR10][R8.64+-0x20] ;  /* 0xffffe00a08007981 */ /* 0x001ea8000c1e1900 */
[----:B-1----:R-:W2:Y:S01]  /*0230*/  LDG.E R11, desc[UR10][R6.64+-0x20] ;  /* 0xffffe00a060b7981 */ /* 0x002ea2000c1e1900 */
[----:B------:R-:W-:Y:S02]  /*0240*/  IMAD.MOV.U32 R10, RZ, RZ, R4 ;  /* 0x000000ffff0a7224 */ /* 0x000fe400078e0004 */
[----:B--2---:R-:W-:Y:S01]  /*0250*/  FADD R13, R0, R11 ;  /* 0x0000000b000d7221 */ /* 0x004fe20000000000 */
[----:B------:R-:W-:-:S05]  /*0260*/  IMAD.MOV.U32 R11, RZ, RZ, R15 ;  /* 0x000000ffff0b7224 */ /* 0x000fca00078e000f */
[----:B------:R0:W-:Y:S04]  /*0270*/  STG.E desc[UR10][R10.64+-0x20], R13 ;  /* 0xffffe00d0a007986 */ /* 0x0001e8000c10190a */
[----:B------:R-:W2:Y:S04]  /*0280*/  LDG.E R0, desc[UR10][R8.64+-0x1c] ;  /* 0xffffe40a08007981 */ /* 0x000ea8000c1e1900 */
[----:B------:R-:W2:Y:S02]  /*0290*/  LDG.E R15, desc[UR10][R6.64+-0x1c] ;  /* 0xffffe40a060f7981 */ /* 0x000ea4000c1e1900 */
[----:B--2---:R-:W-:-:S05]  /*02a0*/  FADD R15, R0, R15 ;  /* 0x0000000f000f7221 */ /* 0x004fca0000000000 */
[----:B------:R1:W-:Y:S04]  /*02b0*/  STG.E desc[UR10][R10.64+-0x1c], R15 ;  /* 0xffffe40f0a007986 */ /* 0x0003e8000c10190a */
[----:B------:R-:W2:Y:S04]  /*02c0*/  LDG.E R0, desc[UR10][R8.64+-0x18] ;  /* 0xffffe80a08007981 */ /* 0x000ea8000c1e1900 */
[----:B------:R-:W2:Y:S02]  /*02d0*/  LDG.E R17, desc[UR10][R6.64+-0x18] ;  /* 0xffffe80a06117981 */ /* 0x000ea4000c1e1900 */
[----:B--2---:R-:W-:-:S05]  /*02e0*/  FADD R17, R0, R17 ;  /* 0x0000001100117221 */ /* 0x004fca0000000000 */
[----:B------:R2:W-:Y:S04]  /*02f0*/  STG.E desc[UR10][R10.64+-0x18], R17 ;  /* 0xffffe8110a007986 */ /* 0x0005e8000c10190a */
[----:B------:R-:W3:Y:S04]  /*0300*/  LDG.E R0, desc[UR10][R8.64+-0x14] ;  /* 0xffffec0a08007981 */ /* 0x000ee8000c1e1900 */
[----:B------:R-:W3:Y:S02]  /*0310*/  LDG.E R19, desc[UR10][R6.64+-0x14] ;  /* 0xffffec0a06137981 */ /* 0x000ee4000c1e1900 */
[----:B---3--:R-:W-:-:S05]  /*0320*/  FADD R19, R0, R19 ;  /* 0x0000001300137221 */ /* 0x008fca0000000000 */
[----:B------:R3:W-:Y:S04]  /*0330*/  STG.E desc[UR10][R10.64+-0x14], R19 ;  /* 0xffffec130a007986 */ /* 0x0007e8000c10190a */
[----:B------:R-:W4:Y:S04]  /*0340*/  LDG.E R0, desc[UR10][R8.64+-0x10] ;  /* 0xfffff00a08007981 */ /* 0x000f28000c1e1900 */
[----:B0-----:R-:W4:Y:S02]  /*0350*/  LDG.E R13, desc[UR10][R6.64+-0x10] ;  /* 0xfffff00a060d7981 */ /* 0x001f24000c1e1900 */
[----:B----4-:R-:W-:-:S05]  /*0360*/  FADD R13, R0, R13 ;  /* 0x0000000d000d7221 */ /* 0x010fca0000000000 */
[----:B------:R0:W-:Y:S04]  /*0370*/  STG.E desc[UR10][R10.64+-0x10], R13 ;  /* 0xfffff00d0a007986 */ /* 0x0001e8000c10190a */
[----:B------:R-:W4:Y:S04]  /*0380*/  LDG.E R0, desc[UR10][R8.64+-0xc] ;  /* 0xfffff40a08007981 */ /* 0x000f28000c1e1900 */
[----:B-1----:R-:W4:Y:S02]  /*0390*/  LDG.E R15, desc[UR10][R6.64+-0xc] ;  /* 0xfffff40a060f7981 */ /* 0x002f24000c1e1900 */
[----:B----4-:R-:W-:-:S05]  /*03a0*/  FADD R15, R0, R15 ;  /* 0x0000000f000f7221 */ /* 0x010fca0000000000 */
[----:B------:R1:W-:Y:S04]  /*03b0*/  STG.E desc[UR10][R10.64+-0xc], R15 ;  /* 0xfffff40f0a007986 */ /* 0x0003e8000c10190a */
[----:B------:R-:W4:Y:S04]  /*03c0*/  LDG.E R0, desc[UR10][R8.64+-0x8] ;  /* 0xfffff80a08007981 */ /* 0x000f28000c1e1900 */
[----:B--2---:R-:W4:Y:S02]  /*03d0*/  LDG.E R17, desc[UR10][R6.64+-0x8] ;  /* 0xfffff80a06117981 */ /* 0x004f24000c1e1900 */
[----:B----4-:R-:W-:-:S05]  /*03e0*/  FADD R17, R0, R17 ;  /* 0x0000001100117221 */ /* 0x010fca0000000000 */
[----:B------:R2:W-:Y:S04]  /*03f0*/  STG.E desc[UR10][R10.64+-0x8], R17 ;  /* 0xfffff8110a007986 */ /* 0x0005e8000c10190a */
[----:B------:R-:W4:Y:S04]  /*0400*/  LDG.E R0, desc[UR10][R8.64+-0x4] ;  /* 0xfffffc0a08007981 */ /* 0x000f28000c1e1900 */
[----:B---3--:R-:W4:Y:S02]  /*0410*/  LDG.E R19, desc[UR10][R6.64+-0x4] ;  /* 0xfffffc0a06137981 */ /* 0x008f24000c1e1900 */
[----:B----4-:R-:W-:-:S05]  /*0420*/  FADD R19, R0, R19 ;  /* 0x0000001300137221 */ /* 0x010fca0000000000 */
        /* <DEDUP_REMOVED lines=20> */
[----:B------:R-:W-:Y:S04]  /*0570*/  STG.E desc[UR10][R10.64+0x10], R13 ;  /* 0x0000100d0a007986 */ /* 0x000fe8000c10190a */
        /* <DEDUP_REMOVED lines=8> */
[----:B------:R2:W4:Y:S04]  /*0600*/  LDG.E R0, desc[UR10][R8.64+0x1c] ;  /* 0x00001c0a08007981 */ /* 0x000528000c1e1900 */
[----:B---3--:R3:W4:Y:S01]  /*0610*/  LDG.E R19, desc[UR10][R6.64+0x1c] ;  /* 0x00001c0a06137981 */ /* 0x008722000c1e1900 */
[----:B------:R-:W-:Y:S01]  /*0620*/  UIADD3 UR4, UP0, UPT, UR4, -0x10, URZ ;  /* 0xfffffff004047890 */ /* 0x000fe2000ff1e0ff */
[----:B------:R-:W-:-:S03]  /*0630*/  IADD3 R4, P3, PT, R10, 0x40, RZ ;  /* 0x000000400a047810 */ /* 0x000fc60007f7e0ff */
[----:B------:R-:W-:Y:S01]  /*0640*/  UIADD3.X UR7, UPT, UPT, UR7, -0x1, URZ, UP0, !UPT ;  /* 0xffffffff07077890 */ /* 0x000fe200087fe4ff */
[----:B--2---:R-:W-:Y:S01]  /*0650*/  IADD3 R8, P1, PT, R8, 0x40, RZ ;  /* 0x0000004008087810 */ /* 0x004fe20007f3e0ff */
[----:B------:R-:W-:Y:S01]  /*0660*/  UISETP.NE.U32.AND UP0, UPT, UR4, URZ, UPT ;  /* 0x000000ff0400728c */ /* 0x000fe2000bf05070 */
[----:B0-----:R-:W-:Y:S01]  /*0670*/  IMAD.X R15, RZ, RZ, R11, P3 ;  /* 0x000000ffff0f7224 */ /* 0x001fe200018e060b */
[----:B---3--:R-:W-:Y:S02]  /*0680*/  IADD3 R6, P2, PT, R6, 0x40, RZ ;  /* 0x0000004006067810 */ /* 0x008fe40007f5e0ff */
[----:B------:R-:W-:Y:S01]  /*0690*/  UISETP.NE.AND.EX UP0, UPT, UR7, URZ, UPT, UP0 ;  /* 0x000000ff0700728c */ /* 0x000fe2000bf05300 */
[----:B------:R-:W-:Y:S02]  /*06a0*/  IMAD.X R9, RZ, RZ, R9, P1 ;  /* 0x000000ffff097224 */ /* 0x000fe400008e0609 */
[----:B------:R-:W-:Y:S02]  /*06b0*/  IMAD.X R7, RZ, RZ, R7, P2 ;  /* 0x000000ffff077224 */ /* 0x000fe400010e0607 */
[----:B----4-:R-:W-:-:S05]  /*06c0*/  FADD R19, R0, R19 ;  /* 0x0000001300137221 */ /* 0x010fca0000000000 */
[----:B------:R1:W-:Y:S01]  /*06d0*/  STG.E desc[UR10][R10.64+0x1c], R19 ;  /* 0x00001c130a007986 */ /* 0x0003e2000c10190a */
[----:B------:R-:W-:Y:S05]  /*06e0*/  BRA.U UP0, `(.L_x_1) ;  /* 0xfffffff900cc7547 */ /* 0x000fea000b83ffff */
.L_x_0:
[----:B0-----:R-:W-:Y:S05]  /*06f0*/  @!P0 EXIT ;  /* 0x000000000000894d */ /* 0x001fea0003800000 */
[----:B------:R-:W-:Y:S02]  /*0700*/  UISETP.GE.U32.AND UP0, UPT, UR12, 0x8, UPT ;  /* 0x000000080c00788c */ /* 0x000fe4000bf06070 */
[----:B------:R-:W-:Y:S02]  /*0710*/  ULOP3.LUT UR9, UR8, 0x7, URZ, 0xc0, !UPT ;  /* 0x0000000708097892 */ /* 0x000fe4000f8ec0ff */
[----:B------:R-:W-:-:S04]  /*0720*/  UISETP.GE.U32.AND.EX UP0, UPT, URZ, URZ, UPT, UP0 ;  /* 0x000000ffff00728c */ /* 0x000fc8000bf06100 */
[----:B------:R-:W-:-:S04]  /*0730*/  ISETP.NE.U32.AND P0, PT, RZ, UR9, PT ;  /* 0x00000009ff007c0c */ /* 0x000fc8000bf05070 */
[----:B------:R-:W-:Y:S01]  /*0740*/  ISETP.NE.AND.EX P0, PT, RZ, RZ, PT, P0 ;  /* 0x000000ffff00720c */ /* 0x000fe20003f05300 */
[----:B------:R-:W-:-:S12]  /*0750*/  BRA.U !UP0, `(.L_x_2) ;  /* 0x0000000108b87547 */ /* 0x000fd8000b800000 */
[----:B------:R-:W1:Y:S01]  /*0760*/  LDCU.128 UR12, c[0x0][0x380] ;  /* 0x00007000ff0c77ac */ /* 0x000e620008000c00 */
[----:B------:R-:W-:-:S04]  /*0770*/  IADD3 R4, P1, PT, R2, UR5, RZ ;  /* 0x0000000502047c10 */ /* 0x000fc8000ff3e0ff */
[----:B------:R-:W-:Y:S01]  /*0780*/  IADD3.X R7, PT, PT, R5, UR6, RZ, P1, !PT ;  /* 0x0000000605077c10 */ /* 0x000fe20008ffe4ff */
[----:B------:R-:W-:-:S03]  /*0790*/  IMAD.SHL.U32 R6, R4, 0x4, RZ ;  /* 0x0000000404067824 */ /* 0x000fc600078e00ff */
[----:B------:R-:W-:Y:S02]  /*07a0*/  SHF.L.U64.HI R4, R4, 0x2, R7 ;  /* 0x0000000204047819 */ /* 0x000fe40000010207 */
[C---:B-1----:R-:W-:Y:S02]  /*07b0*/  IADD3 R10, P1, PT, R6.reuse, UR12, RZ ;  /* 0x0000000c060a7c10 */ /* 0x042fe4000ff3e0ff */
[----:B------:R-:W-:Y:S02]  /*07c0*/  IADD3 R8, P2, PT, R6, UR14, RZ ;  /* 0x0000000e06087c10 */ /* 0x000fe4000ff5e0ff */
[C---:B------:R-:W-:Y:S01]  /*07d0*/  IADD3.X R11, PT, PT, R4.reuse, UR13, RZ, P1, !PT ;  /* 0x0000000d040b7c10 */ /* 0x040fe20008ffe4ff */
[----:B------:R-:W0:Y:S01]  /*07e0*/  LDCU.64 UR12, c[0x0][0x390] ;  /* 0x00007200ff0c77ac */ /* 0x000e220008000a00 */
[----:B------:R-:W-:-:S03]  /*07f0*/  IADD3.X R9, PT, PT, R4, UR15, RZ, P2, !PT ;  /* 0x0000000f04097c10 */ /* 0x000fc600097fe4ff */
[----:B------:R-:W2:Y:S04]  /*0800*/  LDG.E R0, desc[UR10][R10.64] ;  /* 0x0000000a0a007981 */ /* 0x000ea8000c1e1900 */
[----:B------:R-:W2:Y:S01]  /*0810*/  LDG.E R13, desc[UR10][R8.64] ;  /* 0x0000000a080d7981 */ /* 0x000ea2000c1e1900 */
[----:B0-----:R-:W-:-:S04]  /*0820*/  IADD3 R6, P1, PT, R6, UR12, RZ ;  /* 0x0000000c06067c10 */ /* 0x001fc8000ff3e0ff */
[----:B------:R-:W-:Y:S01]  /*0830*/  IADD3.X R7, PT, PT, R4, UR13, RZ, P1, !PT ;  /* 0x0000000d04077c10 */ /* 0x000fe20008ffe4ff */
[----:B--2---:R-:W-:-:S05]  /*0840*/  FADD R13, R0, R13 ;  /* 0x0000000d000d7221 */ /* 0x004fca0000000000 */
        /* <DEDUP_REMOVED lines=25> */
[----:B------:R-:W2:Y:S04]  /*09e0*/  LDG.E R0, desc[UR10][R10.64+0x1c] ;  /* 0x00001c0a0a007981 */ /* 0x000ea8000c1e1900 */
[----:B---3--:R-:W2:Y:S01]  /*09f0*/  LDG.E R19, desc[UR10][R8.64+0x1c] ;  /* 0x00001c0a08137981 */ /* 0x008ea2000c1e1900 */
[----:B------:R-:W-:-:S04]  /*0a00*/  UIADD3 UR5, UP0, UPT, UR5, 0x8, URZ ;  /* 0x0000000805057890 */ /* 0x000fc8000ff1e0ff */
[----:B------:R-:W-:Y:S01]  /*0a10*/  UIADD3.X UR6, UPT, UPT, URZ, UR6, URZ, UP0, !UPT ;  /* 0x00000006ff067290 */ /* 0x000fe200087fe4ff */
[----:B--2---:R-:W-:-:S05]  /*0a20*/  FADD R19, R0, R19 ;  /* 0x0000001300137221 */ /* 0x004fca0000000000 */
[----:B------:R0:W-:Y:S06]  /*0a30*/  STG.E desc[UR10][R6.64+0x1c], R19 ;  /* 0x00001c1306007986 */ /* 0x0001ec000c10190a */
.L_x_2:
[----:B------:R-:W-:Y:S05]  /*0a40*/  @!P0 EXIT ;  /* 0x000000000000894d */ /* 0x000fea0003800000 */
[----:B------:R-:W-:Y:S02]  /*0a50*/  UISETP.GE.U32.AND UP0, UPT, UR9, 0x4, UPT ;  /* 0x000000040900788c */ /* 0x000fe4000bf06070 */
[----:B------:R-:W-:Y:S02]  /*0a60*/  ULOP3.LUT UR7, UR8, 0x3, URZ, 0xc0, !UPT ;  /* 0x0000000308077892 */ /* 0x000fe4000f8ec0ff */
[----:B------:R-:W-:Y:S01]  /*0a70*/  UISETP.GE.U32.AND.EX UP0, UPT, URZ, URZ, UPT, UP0 ;  /* 0x000000ffff00728c */ /* 0x000fe2000bf06100 */
[----:B------:R-:W-:-:S03]  /*0a80*/  UMOV UR4, URZ ;  /* 0x000000ff00047c82 */ /* 0x000fc60008000000 */
[----:B------:R-:W-:-:S04]  /*0a90*/  ISETP.NE.U32.AND P0, PT, RZ, UR7, PT ;  /* 0x00000007ff007c0c */ /* 0x000fc8000bf05070 */
[----:B------:R-:W-:Y:S01]  /*0aa0*/  ISETP.NE.AND.EX P0, PT, RZ, UR4, PT, P0 ;  /* 0x00000004ff007c0c */ /* 0x000fe2000bf05300 */
[----:B------:R-:W-:-:S12]  /*0ab0*/  BRA.U !UP0, `(.L_x_3) ;  /* 0x0000000108787547 */ /* 0x000fd8000b800000 */
[----:B------:R-:W1:Y:S01]  /*0ac0*/  LDCU.128 UR12, c[0x0][0x380] ;  /* 0x00007000ff0c77ac */ /* 0x000e620008000c00 */
[----:B------:R-:W-:Y:S01]  /*0ad0*/  IADD3 R0, P1, PT, R2, UR5, RZ ;  /* 0x0000000502007c10 */ /* 0x000fe2000ff3e0ff */
[----:B------:R-:W2:Y:S03]  /*0ae0*/  LDCU.64 UR8, c[0x0][0x390] ;  /* 0x00007200ff0877ac */ /* 0x000ea60008000a00 */
[----:B0-----:R-:W-:Y:S01]  /*0af0*/  IADD3.X R7, PT, PT, R5, UR6, RZ, P1, !PT ;  /* 0x0000000605077c10 */ /* 0x001fe20008ffe4ff */
[----:B------:R-:W-:-:S03]  /*0b00*/  IMAD.SHL.U32 R6, R0, 0x4, RZ ;  /* 0x0000000400067824 */ /* 0x000fc600078e00ff */
[----:B------:R-:W-:Y:S02]  /*0b10*/  SHF.L.U64.HI R7, R0, 0x2, R7 ;  /* 0x0000000200077819 */ /* 0x000fe40000010207 */
[C---:B-1----:R-:W-:Y:S02]  /*0b20*/  IADD3 R10, P1, PT, R6.reuse, UR12, RZ ;  /* 0x0000000c060a7c10 */ /* 0x042fe4000ff3e0ff */
[----:B------:R-:W-:Y:S02]  /*0b30*/  IADD3 R8, P2, PT, R6, UR14, RZ ;  /* 0x0000000e06087c10 */ /* 0x000fe4000ff5e0ff */
[C---:B------:R-:W-:Y:S02]  /*0b40*/  IADD3.X R11, PT, PT, R7.reuse, UR13, RZ, P1, !PT ;  /* 0x0000000d070b7c10 */ /* 0x040fe40008ffe4ff */
[----:B------:R-:W-:-:S03]  /*0b50*/  IADD3.X R9, PT, PT, R7, UR15, RZ, P2, !PT ;  /* 0x0000000f07097c10 */ /* 0x000fc600097fe4ff */
[----:B------:R-:W3:Y:S04]  /*0b60*/  LDG.E R0, desc[UR10][R10.64] ;  /* 0x0000000a0a007981 */ /* 0x000ee8000c1e1900 */
[----:B------:R-:W3:Y:S01]  /*0b70*/  LDG.E R13, desc[UR10][R8.64] ;  /* 0x0000000a080d7981 */ /* 0x000ee2000c1e1900 */
[----:B--2---:R-:W-:-:S04]  /*0b80*/  IADD3 R6, P1, PT, R6, UR8, RZ ;  /* 0x0000000806067c10 */ /* 0x004fc8000ff3e0ff */
[----:B------:R-:W-:Y:S01]  /*0b90*/  IADD3.X R7, PT, PT, R7, UR9, RZ, P1, !PT ;  /* 0x0000000907077c10 */ /* 0x000fe20008ffe4ff */
[----:B---3--:R-:W-:-:S05]  /*0ba0*/  FADD R13, R0, R13 ;  /* 0x0000000d000d7221 */ /* 0x008fca0000000000 */
[----:B------:R2:W-:Y:S04]  /*0bb0*/  STG.E desc[UR10][R6.64], R13 ;  /* 0x0000000d06007986 */ /* 0x0005e8000c10190a */
[----:B------:R-:W3:Y:S04]  /*0bc0*/  LDG.E R0, desc[UR10][R10.64+0x4] ;  /* 0x0000040a0a007981 */ /* 0x000ee8000c1e1900 */
[----:B------:R-:W3:Y:S02]  /*0bd0*/  LDG.E R15, desc[UR10][R8.64+0x4] ;  /* 0x0000040a080f7981 */ /* 0x000ee4000c1e1900 */
[----:B---3--:R-:W-:-:S05]  /*0be0*/  FADD R15, R0, R15 ;  /* 0x0000000f000f7221 */ /* 0x008fca0000000000 */
[----:B------:R2:W-:Y:S04]  /*0bf0*/  STG.E desc[UR10][R6.64+0x4], R15 ;  /* 0x0000040f06007986 */ /* 0x0005e8000c10190a */
[----:B------:R-:W3:Y:S04]  /*0c00*/  LDG.E R0, desc[UR10][R10.64+0x8] ;  /* 0x0000080a0a007981 */ /* 0x000ee8000c1e1900 */
[----:B------:R-:W3:Y:S02]  /*0c10*/  LDG.E R17, desc[UR10][R8.64+0x8] ;  /* 0x0000080a08117981 */ /* 0x000ee4000c1e1900 */
[----:B---3--:R-:W-:-:S05]  /*0c20*/  FADD R17, R0, R17 ;  /* 0x0000001100117221 */ /* 0x008fca0000000000 */
[----:B------:R2:W-:Y:S04]  /*0c30*/  STG.E desc[UR10][R6.64+0x8], R17 ;  /* 0x0000081106007986 */ /* 0x0005e8000c10190a */
[----:B------:R-:W3:Y:S04]  /*0c40*/  LDG.E R0, desc[UR10][R10.64+0xc] ;  /* 0x00000c0a0a007981 */ /* 0x000ee8000c1e1900 */
[----:B------:R-:W3:Y:S01]  /*0c50*/  LDG.E R19, desc[UR10][R8.64+0xc] ;  /* 0x00000c0a08137981 */ /* 0x000ee2000c1e1900 */
[----:B------:R-:W-:-:S04]  /*0c60*/  UIADD3 UR5, UP0, UPT, UR5, 0x4, URZ ;  /* 0x0000000405057890 */ /* 0x000fc8000ff1e0ff */
[----:B------:R-:W-:Y:S01]  /*0c70*/  UIADD3.X UR6, UPT, UPT, URZ, UR6, URZ, UP0, !UPT ;  /* 0x00000006ff067290 */ /* 0x000fe200087fe4ff */
[----:B---3--:R-:W-:-:S05]  /*0c80*/  FADD R19, R0, R19 ;  /* 0x0000001300137221 */ /* 0x008fca0000000000 */
[----:B------:R2:W-:Y:S06]  /*0c90*/  STG.E desc[UR10][R6.64+0xc], R19 ;  /* 0x00000c1306007986 */ /* 0x0005ec000c10190a */
.L_x_3:
[----:B------:R-:W-:Y:S05]  /*0ca0*/  @!P0 EXIT ;  /* 0x000000000000894d */ /* 0x000fea0003800000 */
[----:B------:R-:W3:Y:S01]  /*0cb0*/  LDCU.128 UR12, c[0x0][0x380] ;  /* 0x00007000ff0c77ac */ /* 0x000ee20008000c00 */
[----:B------:R-:W-:Y:S01]  /*0cc0*/  IADD3 R2, P0, PT, R2, UR5, RZ ;  /* 0x0000000502027c10 */ /* 0x000fe2000ff1e0ff */
[----:B------:R-:W4:Y:S03]  /*0cd0*/  LDCU.64 UR8, c[0x0][0x390] ;  /* 0x00007200ff0877ac */ /* 0x000f260008000a00 */
[----:B0-2---:R-:W-:Y:S01]  /*0ce0*/  IADD3.X R13, PT, PT, R5, UR6, RZ, P0, !PT ;  /* 0x00000006050d7c10 */ /* 0x005fe200087fe4ff */
[----:B------:R-:W-:-:S03]  /*0cf0*/  IMAD.SHL.U32 R8, R2, 0x4, RZ ;  /* 0x0000000402087824 */ /* 0x000fc600078e00ff */
[----:B------:R-:W-:Y:S02]  /*0d00*/  SHF.L.U64.HI R13, R2, 0x2, R13 ;  /* 0x00000002020d7819 */ /* 0x000fe4000001020d */
[C---:B---3--:R-:W-:Y:S02]  /*0d10*/  IADD3 R4, P1, PT, R8.reuse, UR14, RZ ;  /* 0x0000000e08047c10 */ /* 0x048fe4000ff3e0ff */
[C---:B------:R-:W-:Y:S02]  /*0d20*/  IADD3 R6, P2, PT, R8.reuse, UR12, RZ ;  /* 0x0000000c08067c10 */ /* 0x040fe4000ff5e0ff */
[----:B----4-:R-:W-:Y:S02]  /*0d30*/  IADD3 R8, P0, PT, R8, UR8, RZ ;  /* 0x0000000808087c10 */ /* 0x010fe4000ff1e0ff */
[C---:B-1----:R-:W-:Y:S02]  /*0d40*/  IADD3.X R11, PT, PT, R13.reuse, UR15, RZ, P1, !PT ;  /* 0x0000000f0d0b7c10 */ /* 0x042fe40008ffe4ff */
[----:B------:R-:W-:-:S02]  /*0d50*/  IADD3.X R9, PT, PT, R13, UR13, RZ, P2, !PT ;  /* 0x0000000d0d097c10 */ /* 0x000fc400097fe4ff */
[----:B------:R-:W-:-:S07]  /*0d60*/  IADD3.X R13, PT, PT, R13, UR9, RZ, P0, !PT ;  /* 0x000000090d0d7c10 */ /* 0x000fce00087fe4ff */
.L_x_4:
[----:B------:R-:W-:Y:S02]  /*0d70*/  IMAD.MOV.U32 R5, RZ, RZ, R11 ;  /* 0x000000ffff057224 */ /* 0x000fe400078e000b */
[----:B0-----:R-:W-:Y:S02]  /*0d80*/  IMAD.MOV.U32 R2, RZ, RZ, R6 ;  /* 0x000000ffff027224 */ /* 0x001fe400078e0006 */
[----:B------:R-:W-:Y:S02]  /*0d90*/  IMAD.MOV.U32 R3, RZ, RZ, R9 ;  /* 0x000000ffff037224 */ /* 0x000fe400078e0009 */
[----:B------:R-:W2:Y:S04]  /*0da0*/  LDG.E R5, desc[UR10][R4.64] ;  /* 0x0000000a04057981 */ /* 0x000ea8000c1e1900 */
[----:B------:R0:W2:Y:S01]  /*0db0*/  LDG.E R0, desc[UR10][R2.64] ;  /* 0x0000000a02007981 */ /* 0x0000a2000c1e1900 */
[----:B------:R-:W-:Y:S01]  /*0dc0*/  UIADD3 UR7, UP0, UPT, UR7, -0x1, URZ ;  /* 0xffffffff07077890 */ /* 0x000fe2000ff1e0ff */
[----:B0-----:R-:W-:-:S02]  /*0dd0*/  IMAD.MOV.U32 R2, RZ, RZ, R8 ;  /* 0x000000ffff027224 */ /* 0x001fc400078e0008 */
[----:B------:R-:W-:Y:S01]  /*0de0*/  IMAD.MOV.U32 R3, RZ, RZ, R13 ;  /* 0x000000ffff037224 */ /* 0x000fe200078e000d */
[----:B------:R-:W-:Y:S02]  /*0df0*/  UIADD3.X UR4, UPT, UPT, UR4, -0x1, URZ, UP0, !UPT ;  /* 0xffffffff04047890 */ /* 0x000fe400087fe4ff */
[----:B------:R-:W-:-:S04]  /*0e00*/  UISETP.NE.U32.AND UP0, UPT, UR7, URZ, UPT ;  /* 0x000000ff0700728c */ /* 0x000fc8000bf05070 */
[----:B------:R-:W-:Y:S01]  /*0e10*/  UISETP.NE.AND.EX UP0, UPT, UR4, URZ, UPT, UP0 ;  /* 0x000000ff0400728c */ /* 0x000fe2000bf05300 */
[----:B------:R-:W-:Y:S02]  /*0e20*/  IADD3 R8, P0, PT, R8, 0x4, RZ ;  /* 0x0000000408087810 */ /* 0x000fe40007f1e0ff */
[----:B------:R-:W-:Y:S02]  /*0e30*/  IADD3 R4, P1, PT, R4, 0x4, RZ ;  /* 0x0000000404047810 */ /* 0x000fe40007f3e0ff */
[----:B------:R-:W-:Y:S01]  /*0e40*/  IADD3 R6, P2, PT, R6, 0x4, RZ ;  /* 0x0000000406067810 */ /* 0x000fe20007f5e0ff */
[----:B------:R-:W-:Y:S02]  /*0e50*/  IMAD.X R13, RZ, RZ, R13, P0 ;  /* 0x000000ffff0d7224 */ /* 0x000fe400000e060d */
[----:B------:R-:W-:Y:S02]  /*0e60*/  IMAD.X R11, RZ, RZ, R11, P1 ;  /* 0x000000ffff0b7224 */ /* 0x000fe400008e060b */
[----:B------:R-:W-:-:S02]  /*0e70*/  IMAD.X R9, RZ, RZ, R9, P2 ;  /* 0x000000ffff097224 */ /* 0x000fc400010e0609 */
[----:B--2---:R-:W-:-:S05]  /*0e80*/  FADD R7, R0, R5 ;  /* 0x0000000500077221 */ /* 0x004fca0000000000 */
[----:B------:R0:W-:Y:S01]  /*0e90*/  STG.E desc[UR10][R2.64], R7 ;  /* 0x0000000702007986 */ /* 0x0001e2000c10190a */
[----:B------:R-:W-:Y:S05]  /*0ea0*/  BRA.U UP0, `(.L_x_4) ;  /* 0xfffffffd00b07547 */ /* 0x000fea000b83ffff */
[----:B------:R-:W-:Y:S05]  /*0eb0*/  EXIT ;  /* 0x000000000000794d */ /* 0x000fea0003800000 */
.L_x_5:
[----:B------:R-:W-:-:S00]  /*0ec0*/  BRA `(.L_x_5) ;  /* 0xfffffffc00fc7947 */ /* 0x000fc0000383ffff */
[----:B------:R-:W-:-:S00]  /*0ed0*/  NOP ;  /* 0x0000000000007918 */ /* 0x000fc00000000000 */
        /* <DEDUP_REMOVED lines=10> */
.L_x_6:


//--------------------- .nv.shared.reserved.0     --------------------------
	.section	.nv.shared.reserved.0,"aw",@nobits
	.weak		__nv_reservedSMEM_offset_0_alias
	.size		__nv_reservedSMEM_offset_0_alias, 0, 64
	.other		__nv_reservedSMEM_offset_0_alias,@"STO_CUDA_RESERVED_SHARED STV_DEFAULT"
__nv_reservedSMEM_offset_0_alias:
	.zero		0
	.zero		64


//--------------------- .nv.constant0._Z17cuda_kernel_vaddsPfS_S_m --------------------------
	.section	.nv.constant0._Z17cuda_kernel_vaddsPfS_S_m,"a",@progbits
	.sectionflags	@""
	.align	4
.nv.constant0._Z17cuda_kernel_vaddsPfS_S_m:
	.zero		928


//--------------------- SYMBOLS --------------------------

	.type		.nv.reservedSmem.offset0,@object
	.size		.nv.reservedSmem.offset0,0x4
